//
// Generated by NVIDIA NVVM Compiler
//
// Compiler Build ID: CL-36424714
// Cuda compilation tools, release 13.0, V13.0.88
// Based on NVVM 20.0.0
//

.version 9.0
.target sm_100
.address_size 64

	// .globl	_Z13search_kerneliP8vex_nodePbS1_PiS2_ii

.visible .entry _Z13search_kerneliP8vex_nodePbS1_PiS2_ii(
	.param .u32 _Z13search_kerneliP8vex_nodePbS1_PiS2_ii_param_0,
	.param .u64 .ptr .align 1 _Z13search_kerneliP8vex_nodePbS1_PiS2_ii_param_1,
	.param .u64 .ptr .align 1 _Z13search_kerneliP8vex_nodePbS1_PiS2_ii_param_2,
	.param .u64 .ptr .align 1 _Z13search_kerneliP8vex_nodePbS1_PiS2_ii_param_3,
	.param .u64 .ptr .align 1 _Z13search_kerneliP8vex_nodePbS1_PiS2_ii_param_4,
	.param .u64 .ptr .align 1 _Z13search_kerneliP8vex_nodePbS1_PiS2_ii_param_5,
	.param .u32 _Z13search_kerneliP8vex_nodePbS1_PiS2_ii_param_6,
	.param .u32 _Z13search_kerneliP8vex_nodePbS1_PiS2_ii_param_7
)
{
	.reg .pred 	%p<5>;
	.reg .b16 	%rs<3>;
	.reg .b32 	%r<17>;
	.reg .b64 	%rd<13>;

	ld.param.u32 	%r9, [_Z13search_kerneliP8vex_nodePbS1_PiS2_ii_param_0];
	ld.param.u64 	%rd7, [_Z13search_kerneliP8vex_nodePbS1_PiS2_ii_param_1];
	ld.param.u64 	%rd8, [_Z13search_kerneliP8vex_nodePbS1_PiS2_ii_param_2];
	ld.param.u64 	%rd9, [_Z13search_kerneliP8vex_nodePbS1_PiS2_ii_param_3];
	ld.param.u64 	%rd10, [_Z13search_kerneliP8vex_nodePbS1_PiS2_ii_param_4];
	ld.param.u64 	%rd11, [_Z13search_kerneliP8vex_nodePbS1_PiS2_ii_param_5];
	ld.param.u32 	%r10, [_Z13search_kerneliP8vex_nodePbS1_PiS2_ii_param_6];
	ld.param.u32 	%r11, [_Z13search_kerneliP8vex_nodePbS1_PiS2_ii_param_7];
	mov.u32 	%r12, %tid.x;
	mov.u32 	%r13, %ctaid.x;
	mov.u32 	%r1, %ntid.x;
	mad.lo.s32 	%r15, %r13, %r1, %r12;
	setp.ge.s32 	%p1, %r15, %r9;
	@%p1 bra 	$L__BB0_7;
	mov.u32 	%r14, %nctaid.x;
	mul.lo.s32 	%r3, %r14, %r1;
	cvta.to.global.u64 	%rd1, %rd7;
	cvta.to.global.u64 	%rd2, %rd9;
	cvta.to.global.u64 	%rd3, %rd11;
	cvta.to.global.u64 	%rd4, %rd8;
	cvta.to.global.u64 	%rd5, %rd10;
$L__BB0_2:
	mul.wide.s32 	%rd12, %r15, 24;
	add.s64 	%rd6, %rd1, %rd12;
	ld.global.u32 	%r16, [%rd6];
	setp.ne.s32 	%p2, %r16, %r11;
	@%p2 bra 	$L__BB0_4;
	mov.b16 	%rs1, 1;
	st.global.u8 	[%rd2], %rs1;
	st.global.u32 	[%rd3], %r15;
	ld.global.u32 	%r16, [%rd6];
$L__BB0_4:
	setp.ne.s32 	%p3, %r16, %r10;
	@%p3 bra 	$L__BB0_6;
	mov.b16 	%rs2, 1;
	st.global.u8 	[%rd4], %rs2;
	st.global.u32 	[%rd5], %r15;
$L__BB0_6:
	add.s32 	%r15, %r15, %r3;
	setp.lt.s32 	%p4, %r15, %r9;
	@%p4 bra 	$L__BB0_2;
$L__BB0_7:
	ret;

}
	// .globl	_Z10bfs_kernelP8vex_nodeiPb
.visible .entry _Z10bfs_kernelP8vex_nodeiPb(
	.param .u64 .ptr .align 1 _Z10bfs_kernelP8vex_nodeiPb_param_0,
	.param .u32 _Z10bfs_kernelP8vex_nodeiPb_param_1,
	.param .u64 .ptr .align 1 _Z10bfs_kernelP8vex_nodeiPb_param_2
)
{
	.reg .pred 	%p<7>;
	.reg .b16 	%rs<2>;
	.reg .b32 	%r<18>;
	.reg .b64 	%rd<17>;

	ld.param.u64 	%rd9, [_Z10bfs_kernelP8vex_nodeiPb_param_0];
	ld.param.u32 	%r9, [_Z10bfs_kernelP8vex_nodeiPb_param_1];
	ld.param.u64 	%rd8, [_Z10bfs_kernelP8vex_nodeiPb_param_2];
	cvta.to.global.u64 	%rd1, %rd9;
	mov.u32 	%r10, %tid.x;
	mov.u32 	%r11, %ctaid.x;
	mov.u32 	%r1, %ntid.x;
	mad.lo.s32 	%r16, %r11, %r1, %r10;
	setp.ge.s32 	%p1, %r16, %r9;
	@%p1 bra 	$L__BB1_8;
	mov.u32 	%r12, %nctaid.x;
	mul.lo.s32 	%r3, %r12, %r1;
	cvta.to.global.u64 	%rd2, %rd8;
$L__BB1_2:
	mul.wide.s32 	%rd10, %r16, 24;
	add.s64 	%rd11, %rd1, %rd10;
	add.s64 	%rd3, %rd11, 4;
	ld.global.u32 	%r13, [%rd11+4];
	setp.ne.s32 	%p2, %r13, 2;
	@%p2 bra 	$L__BB1_7;
	ld.global.u64 	%rd16, [%rd3+4];
	setp.eq.s64 	%p3, %rd16, 0;
	@%p3 bra 	$L__BB1_7;
$L__BB1_4:
	cvta.to.global.u64 	%rd6, %rd16;
	ld.global.u32 	%r17, [%rd6];
	mul.wide.s32 	%rd12, %r17, 24;
	add.s64 	%rd13, %rd1, %rd12;
	ld.global.u32 	%r14, [%rd13+4];
	setp.ne.s32 	%p4, %r14, 0;
	@%p4 bra 	$L__BB1_6;
	mov.b16 	%rs1, 1;
	st.global.u8 	[%rd2], %rs1;
	ld.global.u32 	%r17, [%rd6];
$L__BB1_6:
	mul.wide.s32 	%rd14, %r17, 24;
	add.s64 	%rd15, %rd1, %rd14;
	mov.b32 	%r15, 2;
	st.global.u32 	[%rd15+4], %r15;
	ld.global.u64 	%rd16, [%rd6+8];
	setp.ne.s64 	%p5, %rd16, 0;
	@%p5 bra 	$L__BB1_4;
$L__BB1_7:
	add.s32 	%r16, %r16, %r3;
	setp.lt.s32 	%p6, %r16, %r9;
	@%p6 bra 	$L__BB1_2;
$L__BB1_8:
	ret;

}


// ===== COMPILED SASS (sm_100) =====

	.target	sm_100

	.elftype	@"ET_EXEC"


//--------------------- .note.nv.tkinfo           --------------------------
	.section	.note.nv.tkinfo,"",@"SHT_NOTE"
	.sectionflags	@"SHF_NOTE_NV_TKINFO"
	.tkinfo
        /*0018*/ 	.word	0x00000002
        /*0030*/ 	.string	""
        /*0030*/ 	.string	"ptxas"
        /*0030*/ 	.string	"Cuda compilation tools, release 13.0, V13.0.88"
        /*0030*/ 	.string	"Build cuda_13.0.r13.0/compiler.36424714_0"
        /*0030*/ 	.string	"-arch sm_100 -m 64 "



//--------------------- .note.nv.cuinfo           --------------------------
	.section	.note.nv.cuinfo,"",@"SHT_NOTE"
	.sectionflags	@"SHF_NOTE_NV_CUINFO"
        /*0018*/ 	.short	0x0002
        /*001a*/ 	.short	0x0064
        /*001c*/ 	.short	0x0082
	.zero		2


//--------------------- .nv.info                  --------------------------
	.section	.nv.info,"",@"SHT_CUDA_INFO"
	.align	4


	//----- nvinfo : EIATTR_REGCOUNT
	.align		4
        /*0000*/ 	.byte	0x04, 0x2f
        /*0002*/ 	.short	(.L_1 - .L_0)
	.align		4
.L_0:
        /*0004*/ 	.word	index@(_Z13search_kerneliP8vex_nodePbS1_PiS2_ii)
        /*0008*/ 	.word	0x00000012


	//----- nvinfo : EIATTR_FRAME_SIZE
	.align		4
.L_1:
        /*000c*/ 	.byte	0x04, 0x11
        /*000e*/ 	.short	(.L_3 - .L_2)
	.align		4
.L_2:
        /*0010*/ 	.word	index@(_Z13search_kerneliP8vex_nodePbS1_PiS2_ii)
        /*0014*/ 	.word	0x00000000


	//----- nvinfo : EIATTR_REGCOUNT
	.align		4
.L_3:
        /*0018*/ 	.byte	0x04, 0x2f
        /*001a*/ 	.short	(.L_5 - .L_4)
	.align		4
.L_4:
        /*001c*/ 	.word	index@(_Z10bfs_kernelP8vex_nodeiPb)
        /*0020*/ 	.word	0x00000012


	//----- nvinfo : EIATTR_FRAME_SIZE
	.align		4
.L_5:
        /*0024*/ 	.byte	0x04, 0x11
        /*0026*/ 	.short	(.L_7 - .L_6)
	.align		4
.L_6:
        /*0028*/ 	.word	index@(_Z10bfs_kernelP8vex_nodeiPb)
        /*002c*/ 	.word	0x00000000


	//----- nvinfo : EIATTR_MIN_STACK_SIZE
	.align		4
.L_7:
        /*0030*/ 	.byte	0x04, 0x12
        /*0032*/ 	.short	(.L_9 - .L_8)
	.align		4
.L_8:
        /*0034*/ 	.word	index@(_Z10bfs_kernelP8vex_nodeiPb)
        /*0038*/ 	.word	0x00000000


	//----- nvinfo : EIATTR_MIN_STACK_SIZE
	.align		4
.L_9:
        /*003c*/ 	.byte	0x04, 0x12
        /*003e*/ 	.short	(.L_11 - .L_10)
	.align		4
.L_10:
        /*0040*/ 	.word	index@(_Z13search_kerneliP8vex_nodePbS1_PiS2_ii)
        /*0044*/ 	.word	0x00000000
.L_11:


//--------------------- .nv.compat                --------------------------
	.section	.nv.compat,"",@"SHT_CUDA_COMPAT_INFO"
	.align	4
        /*0000*/ 	.byte	0x02, 0x09, 0x00, 0x00, 0x02, 0x02, 0x01, 0x00, 0x02, 0x05, 0x05, 0x00, 0x03, 0x07, 0x01, 0x01
        /*0010*/ 	.byte	0x02, 0x03, 0x00, 0x00, 0x02, 0x06, 0x01, 0x00, 0x04, 0x0b, 0x08, 0x00, 0x09, 0x00, 0x00, 0x00
        /*0020*/ 	.byte	0x00, 0x00, 0x00, 0x00


//--------------------- .nv.info._Z10bfs_kernelP8vex_nodeiPb --------------------------
	.section	.nv.info._Z10bfs_kernelP8vex_nodeiPb,"",@"SHT_CUDA_INFO"
	.sectionflags	@""
	.align	4


	//----- nvinfo : EIATTR_CUDA_API_VERSION
	.align		4
        /*0000*/ 	.byte	0x04, 0x37
        /*0002*/ 	.short	(.L_13 - .L_12)
.L_12:
        /*0004*/ 	.word	0x00000082


	//----- nvinfo : EIATTR_KPARAM_INFO
	.align		4
.L_13:
        /*0008*/ 	.byte	0x04, 0x17
        /*000a*/ 	.short	(.L_15 - .L_14)
.L_14:
        /*000c*/ 	.word	0x00000000
        /*0010*/ 	.short	0x0002
        /*0012*/ 	.short	0x0010
        /*0014*/ 	.byte	0x00, 0xf5, 0x21, 0x00


	//----- nvinfo : EIATTR_KPARAM_INFO
	.align		4
.L_15:
        /*0018*/ 	.byte	0x04, 0x17
        /*001a*/ 	.short	(.L_17 - .L_16)
.L_16:
        /*001c*/ 	.word	0x00000000
        /*0020*/ 	.short	0x0001
        /*0022*/ 	.short	0x0008
        /*0024*/ 	.byte	0x00, 0xf0, 0x11, 0x00


	//----- nvinfo : EIATTR_KPARAM_INFO
	.align		4
.L_17:
        /*0028*/ 	.byte	0x04, 0x17
        /*002a*/ 	.short	(.L_19 - .L_18)
.L_18:
        /*002c*/ 	.word	0x00000000
        /*0030*/ 	.short	0x0000
        /*0032*/ 	.short	0x0000
        /*0034*/ 	.byte	0x00, 0xf5, 0x21, 0x00


	//----- nvinfo : EIATTR_SPARSE_MMA_MASK
	.align		4
.L_19:
        /*0038*/ 	.byte	0x03, 0x50
        /*003a*/ 	.short	0x0000


	//----- nvinfo : EIATTR_MAXREG_COUNT
	.align		4
        /*003c*/ 	.byte	0x03, 0x1b
        /*003e*/ 	.short	0x00ff


	//----- nvinfo : EIATTR_MERCURY_ISA_VERSION
	.align		4
        /*0040*/ 	.byte	0x03, 0x5f
        /*0042*/ 	.short	0x0101


	//----- nvinfo : EIATTR_VRC_CTA_INIT_COUNT
	.align		4
        /*0044*/ 	.byte	0x02, 0x4a
	.zero		1
	.zero		1


	//----- nvinfo : EIATTR_EXIT_INSTR_OFFSETS
	.align		4
        /*0048*/ 	.byte	0x04, 0x1c
        /*004a*/ 	.short	(.L_21 - .L_20)


	//   ....[0]....
.L_20:
        /*004c*/ 	.word	0x00000070


	//   ....[1]....
        /*0050*/ 	.word	0x000002b0


	//----- nvinfo : EIATTR_CRS_STACK_SIZE
	.align		4
.L_21:
        /*0054*/ 	.byte	0x04, 0x1e
        /*0056*/ 	.short	(.L_23 - .L_22)
.L_22:
        /*0058*/ 	.word	0x00000000


	//----- nvinfo : EIATTR_CBANK_PARAM_SIZE
	.align		4
.L_23:
        /*005c*/ 	.byte	0x03, 0x19
        /*005e*/ 	.short	0x0018


	//----- nvinfo : EIATTR_PARAM_CBANK
	.align		4
        /*0060*/ 	.byte	0x04, 0x0a
        /*0062*/ 	.short	(.L_25 - .L_24)
	.align		4
.L_24:
        /*0064*/ 	.word	index@(.nv.constant0._Z10bfs_kernelP8vex_nodeiPb)
        /*0068*/ 	.short	0x0380
        /*006a*/ 	.short	0x0018


	//----- nvinfo : EIATTR_SW_WAR
	.align		4
.L_25:
        /*006c*/ 	.byte	0x04, 0x36
        /*006e*/ 	.short	(.L_27 - .L_26)
.L_26:
        /*0070*/ 	.word	0x00000008
.L_27:


//--------------------- .nv.info._Z13search_kerneliP8vex_nodePbS1_PiS2_ii --------------------------
	.section	.nv.info._Z13search_kerneliP8vex_nodePbS1_PiS2_ii,"",@"SHT_CUDA_INFO"
	.sectionflags	@""
	.align	4


	//----- nvinfo : EIATTR_CUDA_API_VERSION
	.align		4
        /*0000*/ 	.byte	0x04, 0x37
        /*0002*/ 	.short	(.L_29 - .L_28)
.L_28:
        /*0004*/ 	.word	0x00000082


	//----- nvinfo : EIATTR_KPARAM_INFO
	.align		4
.L_29:
        /*0008*/ 	.byte	0x04, 0x17
        /*000a*/ 	.short	(.L_31 - .L_30)
.L_30:
        /*000c*/ 	.word	0x00000000
        /*0010*/ 	.short	0x0007
        /*0012*/ 	.short	0x0034
        /*0014*/ 	.byte	0x00, 0xf0, 0x11, 0x00


	//----- nvinfo : EIATTR_KPARAM_INFO
	.align		4
.L_31:
        /*0018*/ 	.byte	0x04, 0x17
        /*001a*/ 	.short	(.L_33 - .L_32)
.L_32:
        /*001c*/ 	.word	0x00000000
        /*0020*/ 	.short	0x0006
        /*0022*/ 	.short	0x0030
        /*0024*/ 	.byte	0x00, 0xf0, 0x11, 0x00


	//----- nvinfo : EIATTR_KPARAM_INFO
	.align		4
.L_33:
        /*0028*/ 	.byte	0x04, 0x17
        /*002a*/ 	.short	(.L_35 - .L_34)
.L_34:
        /*002c*/ 	.word	0x00000000
        /*0030*/ 	.short	0x0005
        /*0032*/ 	.short	0x0028
        /*0034*/ 	.byte	0x00, 0xf5, 0x21, 0x00


	//----- nvinfo : EIATTR_KPARAM_INFO
	.align		4
.L_35:
        /*0038*/ 	.byte	0x04, 0x17
        /*003a*/ 	.short	(.L_37 - .L_36)
.L_36:
        /*003c*/ 	.word	0x00000000
        /*0040*/ 	.short	0x0004
        /*0042*/ 	.short	0x0020
        /*0044*/ 	.byte	0x00, 0xf5, 0x21, 0x00


	//----- nvinfo : EIATTR_KPARAM_INFO
	.align		4
.L_37:
        /*0048*/ 	.byte	0x04, 0x17
        /*004a*/ 	.short	(.L_39 - .L_38)
.L_38:
        /*004c*/ 	.word	0x00000000
        /*0050*/ 	.short	0x0003
        /*0052*/ 	.short	0x0018
        /*0054*/ 	.byte	0x00, 0xf5, 0x21, 0x00


	//----- nvinfo : EIATTR_KPARAM_INFO
	.align		4
.L_39:
        /*0058*/ 	.byte	0x04, 0x17
        /*005a*/ 	.short	(.L_41 - .L_40)
.L_40:
        /*005c*/ 	.word	0x00000000
        /*0060*/ 	.short	0x0002
        /*0062*/ 	.short	0x0010
        /*0064*/ 	.byte	0x00, 0xf5, 0x21, 0x00


	//----- nvinfo : EIATTR_KPARAM_INFO
	.align		4
.L_41:
        /*0068*/ 	.byte	0x04, 0x17
        /*006a*/ 	.short	(.L_43 - .L_42)
.L_42:
        /*006c*/ 	.word	0x00000000
        /*0070*/ 	.short	0x0001
        /*0072*/ 	.short	0x0008
        /*0074*/ 	.byte	0x00, 0xf5, 0x21, 0x00


	//----- nvinfo : EIATTR_KPARAM_INFO
	.align		4
.L_43:
        /*0078*/ 	.byte	0x04, 0x17
        /*007a*/ 	.short	(.L_45 - .L_44)
.L_44:
        /*007c*/ 	.word	0x00000000
        /*0080*/ 	.short	0x0000
        /*0082*/ 	.short	0x0000
        /*0084*/ 	.byte	0x00, 0xf0, 0x11, 0x00


	//----- nvinfo : EIATTR_SPARSE_MMA_MASK
	.align		4
.L_45:
        /*0088*/ 	.byte	0x03, 0x50
        /*008a*/ 	.short	0x0000


	//----- nvinfo : EIATTR_MAXREG_COUNT
	.align		4
        /*008c*/ 	.byte	0x03, 0x1b
        /*008e*/ 	.short	0x00ff


	//----- nvinfo : EIATTR_MERCURY_ISA_VERSION
	.align		4
        /*0090*/ 	.byte	0x03, 0x5f
        /*0092*/ 	.short	0x0101


	//----- nvinfo : EIATTR_VRC_CTA_INIT_COUNT
	.align		4
        /*0094*/ 	.byte	0x02, 0x4a
	.zero		1
	.zero		1


	//----- nvinfo : EIATTR_EXIT_INSTR_OFFSETS
	.align		4
        /*0098*/ 	.byte	0x04, 0x1c
        /*009a*/ 	.short	(.L_47 - .L_46)


	//   ....[0]....
.L_46:
        /*009c*/ 	.word	0x00000070


	//   ....[1]....
        /*00a0*/ 	.word	0x00000220


	//----- nvinfo : EIATTR_CRS_STACK_SIZE
	.align		4
.L_47:
        /*00a4*/ 	.byte	0x04, 0x1e
        /*00a6*/ 	.short	(.L_49 - .L_48)
.L_48:
        /*00a8*/ 	.word	0x00000000


	//----- nvinfo : EIATTR_CBANK_PARAM_SIZE
	.align		4
.L_49:
        /*00ac*/ 	.byte	0x03, 0x19
        /*00ae*/ 	.short	0x0038


	//----- nvinfo : EIATTR_PARAM_CBANK
	.align		4
        /*00b0*/ 	.byte	0x04, 0x0a
        /*00b2*/ 	.short	(.L_51 - .L_50)
	.align		4
.L_50:
        /*00b4*/ 	.word	index@(.nv.constant0._Z13search_kerneliP8vex_nodePbS1_PiS2_ii)
        /*00b8*/ 	.short	0x0380
        /*00ba*/ 	.short	0x0038


	//----- nvinfo : EIATTR_SW_WAR
	.align		4
.L_51:
        /*00bc*/ 	.byte	0x04, 0x36
        /*00be*/ 	.short	(.L_53 - .L_52)
.L_52:
        /*00c0*/ 	.word	0x00000008
.L_53:


//--------------------- .nv.callgraph             --------------------------
	.section	.nv.callgraph,"",@"SHT_CUDA_CALLGRAPH"
	.align	4
	.sectionentsize	8
	.align		4
        /*0000*/ 	.word	0x00000000
	.align		4
        /*0004*/ 	.word	0xffffffff
	.align		4
        /*0008*/ 	.word	0x00000000
	.align		4
        /*000c*/ 	.word	0xfffffffe
	.align		4
        /*0010*/ 	.word	0x00000000
	.align		4
        /*0014*/ 	.word	0xfffffffd
	.align		4
        /*0018*/ 	.word	0x00000000
	.align		4
        /*001c*/ 	.word	0xfffffffc


//--------------------- .text._Z10bfs_kernelP8vex_nodeiPb --------------------------
	.section	.text._Z10bfs_kernelP8vex_nodeiPb,"ax",@progbits
	.align	128
        .global         _Z10bfs_kernelP8vex_nodeiPb
        .type           _Z10bfs_kernelP8vex_nodeiPb,@function
        .size           _Z10bfs_kernelP8vex_nodeiPb,(.L_x_7 - _Z10bfs_kernelP8vex_nodeiPb)
        .other          _Z10bfs_kernelP8vex_nodeiPb,@"STO_CUDA_ENTRY STV_DEFAULT"
_Z10bfs_kernelP8vex_nodeiPb:
.text._Z10bfs_kernelP8vex_nodeiPb:
[----:B------:R-:W-:Y:S01]  /*0000*/  LDC R1, c[0x0][0x37c] ;  /* 0x0000df00ff017b82 */ /* 0x000fe20000000800 */
[----:B------:R-:W0:Y:S07]  /*0010*/  S2R R0, SR_TID.X ;  /* 0x0000000000007919 */ /* 0x000e2e0000002100 */
[----:B------:R-:W0:Y:S01]  /*0020*/  S2UR UR4, SR_CTAID.X ;  /* 0x00000000000479c3 */ /* 0x000e220000002500 */
[----:B------:R-:W1:Y:S07]  /*0030*/  LDCU UR5, c[0x0][0x388] ;  /* 0x00007100ff0577ac */ /* 0x000e6e0008000800 */
[----:B------:R-:W0:Y:S02]  /*0040*/  LDC R13, c[0x0][0x360] ;  /* 0x0000d800ff0d7b82 */ /* 0x000e240000000800 */
[----:B0-----:R-:W-:-:S05]  /*0050*/  IMAD R0, R13, UR4, R0 ;  /* 0x000000040d007c24 */ /* 0x001fca000f8e0200 */
[----:B-1----:R-:W-:-:S13]  /*0060*/  ISETP.GE.AND P0, PT, R0, UR5, PT ;  /* 0x0000000500007c0c */ /* 0x002fda000bf06270 */
[----:B------:R-:W-:Y:S05]  /*0070*/  @P0 EXIT ;  /* 0x000000000000094d */ /* 0x000fea0003800000 */
[----:B------:R-:W0:Y:S01]  /*0080*/  LDCU UR4, c[0x0][0x370] ;  /* 0x00006e00ff0477ac */ /* 0x000e220008000800 */
[----:B------:R-:W1:Y:S01]  /*0090*/  LDCU.64 UR6, c[0x0][0x358] ;  /* 0x00006b00ff0677ac */ /* 0x000e620008000a00 */
[----:B0-----:R-:W-:-:S07]  /*00a0*/  IMAD R13, R13, UR4, RZ ;  /* 0x000000040d0d7c24 */ /* 0x001fce000f8e02ff */
.L_x_3:
[----:B------:R-:W0:Y:S01]  /*00b0*/  LDC.64 R2, c[0x0][0x380] ;  /* 0x0000e000ff027b82 */ /* 0x000e220000000a00 */
[----:B------:R-:W2:Y:S01]  /*00c0*/  LDCU UR4, c[0x0][0x388] ;  /* 0x00007100ff0477ac */ /* 0x000ea20008000800 */
[----:B0-----:R-:W-:-:S05]  /*00d0*/  IMAD.WIDE R2, R0, 0x18, R2 ;  /* 0x0000001800027825 */ /* 0x001fca00078e0202 */
[----:B-1----:R-:W3:Y:S01]  /*00e0*/  LDG.E R4, desc[UR6][R2.64+0x4] ;  /* 0x0000040602047981 */ /* 0x002ee2000c1e1900 */
[----:B------:R-:W-:Y:S01]  /*00f0*/  IMAD.IADD R0, R13, 0x1, R0 ;  /* 0x000000010d007824 */ /* 0x000fe200078e0200 */
[----:B------:R-:W-:Y:S04]  /*0100*/  BSSY.RECONVERGENT B0, `(.L_x_0) ;  /* 0x0000019000007945 */ /* 0x000fe80003800200 */
[----:B--2---:R-:W-:Y:S02]  /*0110*/  ISETP.GE.AND P1, PT, R0, UR4, PT ;  /* 0x0000000400007c0c */ /* 0x004fe4000bf26270 */
[----:B---3--:R-:W-:-:S13]  /*0120*/  ISETP.NE.AND P0, PT, R4, 0x2, PT ;  /* 0x000000020400780c */ /* 0x008fda0003f05270 */
[----:B------:R-:W-:Y:S05]  /*0130*/  @P0 BRA `(.L_x_1) ;  /* 0x0000000000540947 */ /* 0x000fea0003800000 */
[----:B------:R-:W2:Y:S02]  /*0140*/  LDG.E.64 R8, desc[UR6][R2.64+0x8] ;  /* 0x0000080602087981 */ /* 0x000ea4000c1e1b00 */
[----:B--2---:R-:W-:-:S04]  /*0150*/  ISETP.NE.U32.AND P0, PT, R8, RZ, PT ;  /* 0x000000ff0800720c */ /* 0x004fc80003f05070 */
[----:B------:R-:W-:-:S13]  /*0160*/  ISETP.NE.AND.EX P0, PT, R9, RZ, PT, P0 ;  /* 0x000000ff0900720c */ /* 0x000fda0003f05300 */
[----:B------:R-:W-:Y:S05]  /*0170*/  @!P0 BRA `(.L_x_1) ;  /* 0x0000000000448947 */ /* 0x000fea0003800000 */
[----:B------:R-:W0:Y:S02]  /*0180*/  LDC.64 R10, c[0x0][0x380] ;  /* 0x0000e000ff0a7b82 */ /* 0x000e240000000a00 */
.L_x_2:
[----:B------:R-:W0:Y:S02]  /*0190*/  LDG.E R7, desc[UR6][R8.64] ;  /* 0x0000000608077981 */ /* 0x000e24000c1e1900 */
[----:B0-----:R-:W-:-:S06]  /*01a0*/  IMAD.WIDE R2, R7, 0x18, R10 ;  /* 0x0000001807027825 */ /* 0x001fcc00078e020a */
[----:B------:R-:W2:Y:S01]  /*01b0*/  LDG.E R2, desc[UR6][R2.64+0x4] ;  /* 0x0000040602027981 */ /* 0x000ea2000c1e1900 */
[----:B------:R-:W-:Y:S01]  /*01c0*/  IMAD.MOV.U32 R6, RZ, RZ, 0x1 ;  /* 0x00000001ff067424 */ /* 0x000fe200078e00ff */
[----:B--2---:R-:W-:-:S13]  /*01d0*/  ISETP.NE.AND P0, PT, R2, RZ, PT ;  /* 0x000000ff0200720c */ /* 0x004fda0003f05270 */
[----:B------:R-:W0:Y:S01]  /*01e0*/  @!P0 LDC.64 R4, c[0x0][0x390] ;  /* 0x0000e400ff048b82 */ /* 0x000e220000000a00 */
[----:B------:R-:W-:-:S05]  /*01f0*/  @!P0 PRMT R3, R6, 0x7610, R3 ;  /* 0x0000761006038816 */ /* 0x000fca0000000003 */
[----:B0-----:R1:W-:Y:S04]  /*0200*/  @!P0 STG.E.U8 desc[UR6][R4.64], R3 ;  /* 0x0000000304008986 */ /* 0x0013e8000c101106 */
[----:B------:R-:W2:Y:S01]  /*0210*/  @!P0 LDG.E R7, desc[UR6][R8.64] ;  /* 0x0000000608078981 */ /* 0x000ea2000c1e1900 */
[----:B------:R-:W-:Y:S02]  /*0220*/  IMAD.MOV.U32 R15, RZ, RZ, 0x2 ;  /* 0x00000002ff0f7424 */ /* 0x000fe400078e00ff */
[----:B--2---:R-:W-:-:S05]  /*0230*/  IMAD.WIDE R6, R7, 0x18, R10 ;  /* 0x0000001807067825 */ /* 0x004fca00078e020a */
[----:B------:R1:W-:Y:S04]  /*0240*/  STG.E desc[UR6][R6.64+0x4], R15 ;  /* 0x0000040f06007986 */ /* 0x0003e8000c101906 */
[----:B------:R-:W2:Y:S02]  /*0250*/  LDG.E.64 R8, desc[UR6][R8.64+0x8] ;  /* 0x0000080608087981 */ /* 0x000ea4000c1e1b00 */
[----:B--2---:R-:W-:-:S04]  /*0260*/  ISETP.NE.U32.AND P0, PT, R8, RZ, PT ;  /* 0x000000ff0800720c */ /* 0x004fc80003f05070 */
[----:B------:R-:W-:-:S13]  /*0270*/  ISETP.NE.AND.EX P0, PT, R9, RZ, PT, P0 ;  /* 0x000000ff0900720c */ /* 0x000fda0003f05300 */
[----:B-1----:R-:W-:Y:S05]  /*0280*/  @P0 BRA `(.L_x_2) ;  /* 0xfffffffc00c00947 */ /* 0x002fea000383ffff */
.L_x_1:
[----:B------:R-:W-:Y:S05]  /*0290*/  BSYNC.RECONVERGENT B0 ;  /* 0x0000000000007941 */ /* 0x000fea0003800200 */
.L_x_0:
[----:B------:R-:W-:Y:S05]  /*02a0*/  @!P1 BRA `(.L_x_3) ;  /* 0xfffffffc00809947 */ /* 0x000fea000383ffff */
[----:B------:R-:W-:Y:S05]  /*02b0*/  EXIT ;  /* 0x000000000000794d */ /* 0x000fea0003800000 */
.L_x_4:
[----:B------:R-:W-:-:S00]  /*02c0*/  BRA `(.L_x_4) ;  /* 0xfffffffc00fc7947 */ /* 0x000fc0000383ffff */
[----:B------:R-:W-:-:S00]  /*02d0*/  NOP ;  /* 0x0000000000007918 */ /* 0x000fc00000000000 */
        /* <DEDUP_REMOVED lines=10> */
.L_x_7:


//--------------------- .text._Z13search_kerneliP8vex_nodePbS1_PiS2_ii --------------------------
	.section	.text._Z13search_kerneliP8vex_nodePbS1_PiS2_ii,"ax",@progbits
	.align	128
        .global         _Z13search_kerneliP8vex_nodePbS1_PiS2_ii
        .type           _Z13search_kerneliP8vex_nodePbS1_PiS2_ii,@function
        .size           _Z13search_kerneliP8vex_nodePbS1_PiS2_ii,(.L_x_8 - _Z13search_kerneliP8vex_nodePbS1_PiS2_ii)
        .other          _Z13search_kerneliP8vex_nodePbS1_PiS2_ii,@"STO_CUDA_ENTRY STV_DEFAULT"
_Z13search_kerneliP8vex_nodePbS1_PiS2_ii:
.text._Z13search_kerneliP8vex_nodePbS1_PiS2_ii:
        /* <DEDUP_REMOVED lines=8> */
[----:B------:R-:W0:Y:S01]  /*0080*/  LDC.64 R2, c[0x0][0x388] ;  /* 0x0000e200ff027b82 */ /* 0x000e220000000a00 */
[----:B------:R-:W1:Y:S01]  /*0090*/  LDCU UR4, c[0x0][0x370] ;  /* 0x00006e00ff0477ac */ /* 0x000e620008000800 */
[----:B------:R-:W2:Y:S01]  /*00a0*/  LDCU.64 UR6, c[0x0][0x358] ;  /* 0x00006b00ff0677ac */ /* 0x000ea20008000a00 */
[----:B------:R-:W3:Y:S01]  /*00b0*/  LDCU UR9, c[0x0][0x380] ;  /* 0x00007000ff0977ac */ /* 0x000ee20008000800 */
[----:B------:R-:W4:Y:S01]  /*00c0*/  LDCU UR5, c[0x0][0x3b4] ;  /* 0x00007680ff0577ac */ /* 0x000f220008000800 */
[----:B------:R-:W0:Y:S01]  /*00d0*/  LDCU UR8, c[0x0][0x3b0] ;  /* 0x00007600ff0877ac */ /* 0x000e220008000800 */
[----:B-1----:R-:W-:-:S07]  /*00e0*/  IMAD R15, R15, UR4, RZ ;  /* 0x000000040f0f7c24 */ /* 0x002fce000f8e02ff */
.L_x_5:
[----:B0-----:R-:W-:-:S05]  /*00f0*/  IMAD.WIDE R12, R0, 0x18, R2 ;  /* 0x00000018000c7825 */ /* 0x001fca00078e0202 */
[----:B--2---:R-:W4:Y:S01]  /*0100*/  LDG.E R8, desc[UR6][R12.64] ;  /* 0x000000060c087981 */ /* 0x004f22000c1e1900 */
[----:B------:R-:W-:Y:S01]  /*0110*/  IMAD.MOV.U32 R9, RZ, RZ, 0x1 ;  /* 0x00000001ff097424 */ /* 0x000fe200078e00ff */
[----:B----4-:R-:W-:-:S13]  /*0120*/  ISETP.NE.AND P0, PT, R8, UR5, PT ;  /* 0x0000000508007c0c */ /* 0x010fda000bf05270 */
[----:B------:R-:W0:Y:S08]  /*0130*/  @!P0 LDC.64 R4, c[0x0][0x398] ;  /* 0x0000e600ff048b82 */ /* 0x000e300000000a00 */
[----:B------:R-:W1:Y:S01]  /*0140*/  @!P0 LDC.64 R6, c[0x0][0x3a8] ;  /* 0x0000ea00ff068b82 */ /* 0x000e620000000a00 */
[----:B0-----:R0:W-:Y:S04]  /*0150*/  @!P0 STG.E.U8 desc[UR6][R4.64], R9 ;  /* 0x0000000904008986 */ /* 0x0011e8000c101106 */
[----:B-1----:R-:W-:Y:S04]  /*0160*/  @!P0 STG.E desc[UR6][R6.64], R0 ;  /* 0x0000000006008986 */ /* 0x002fe8000c101906 */
[----:B------:R-:W2:Y:S01]  /*0170*/  @!P0 LDG.E R8, desc[UR6][R12.64] ;  /* 0x000000060c088981 */ /* 0x000ea2000c1e1900 */
[----:B------:R-:W-:Y:S01]  /*0180*/  HFMA2 R14, -RZ, RZ, 0, 5.9604644775390625e-08 ;  /* 0x00000001ff0e7431 */ /* 0x000fe200000001ff */
[----:B--2---:R-:W-:-:S13]  /*0190*/  ISETP.NE.AND P0, PT, R8, UR8, PT ;  /* 0x0000000808007c0c */ /* 0x004fda000bf05270 */
[----:B0-----:R-:W0:Y:S01]  /*01a0*/  @!P0 LDC.64 R8, c[0x0][0x390] ;  /* 0x0000e400ff088b82 */ /* 0x001e220000000a00 */
[----:B------:R-:W-:-:S07]  /*01b0*/  @!P0 PRMT R5, R14, 0x7610, R5 ;  /* 0x000076100e058816 */ /* 0x000fce0000000005 */
[----:B------:R-:W1:Y:S01]  /*01c0*/  @!P0 LDC.64 R10, c[0x0][0x3a0] ;  /* 0x0000e800ff0a8b82 */ /* 0x000e620000000a00 */
[----:B0-----:R-:W-:Y:S04]  /*01d0*/  @!P0 STG.E.U8 desc[UR6][R8.64], R5 ;  /* 0x0000000508008986 */ /* 0x001fe8000c101106 */
[----:B-1----:R0:W-:Y:S02]  /*01e0*/  @!P0 STG.E desc[UR6][R10.64], R0 ;  /* 0x000000000a008986 */ /* 0x0021e4000c101906 */
[----:B0-----:R-:W-:-:S05]  /*01f0*/  IMAD.IADD R0, R15, 0x1, R0 ;  /* 0x000000010f007824 */ /* 0x001fca00078e0200 */
[----:B---3--:R-:W-:-:S13]  /*0200*/  ISETP.GE.AND P0, PT, R0, UR9, PT ;  /* 0x0000000900007c0c */ /* 0x008fda000bf06270 */
[----:B------:R-:W-:Y:S05]  /*0210*/  @!P0 BRA `(.L_x_5) ;  /* 0xfffffffc00b48947 */ /* 0x000fea000383ffff */
[----:B------:R-:W-:Y:S05]  /*0220*/  EXIT ;  /* 0x000000000000794d */ /* 0x000fea0003800000 */
.L_x_6:
        /* <DEDUP_REMOVED lines=13> */
.L_x_8:


//--------------------- .nv.shared.reserved.0     --------------------------
	.section	.nv.shared.reserved.0,"aw",@nobits
	.weak		__nv_reservedSMEM_offset_0_alias
	.size		__nv_reservedSMEM_offset_0_alias, 0, 64
	.other		__nv_reservedSMEM_offset_0_alias,@"STO_CUDA_RESERVED_SHARED STV_DEFAULT"
__nv_reservedSMEM_offset_0_alias:
	.zero		0
	.zero		64


//--------------------- .nv.constant0._Z10bfs_kernelP8vex_nodeiPb --------------------------
	.section	.nv.constant0._Z10bfs_kernelP8vex_nodeiPb,"a",@progbits
	.sectionflags	@""
	.align	4
.nv.constant0._Z10bfs_kernelP8vex_nodeiPb:
	.zero		920


//--------------------- .nv.constant0._Z13search_kerneliP8vex_nodePbS1_PiS2_ii --------------------------
	.section	.nv.constant0._Z13search_kerneliP8vex_nodePbS1_PiS2_ii,"a",@progbits
	.sectionflags	@""
	.align	4
.nv.constant0._Z13search_kerneliP8vex_nodePbS1_PiS2_ii:
	.zero		952


//--------------------- SYMBOLS --------------------------

	.type		.nv.reservedSmem.offset0,@object
	.size		.nv.reservedSmem.offset0,0x4
